	.headerflags	@"EF_CUDA_TEXMODE_UNIFIED EF_CUDA_64BIT_ADDRESS EF_CUDA_ACCELERATORS EF_CUDA_SM90 EF_CUDA_VIRTUAL_SM(EF_CUDA_SM90)"
	.elftype	@"ET_EXEC"


//--------------------- .nv.info                  --------------------------
	.section	.nv.info,"",@"SHT_CUDA_INFO"
	.align	4


	//----- nvinfo : EIATTR_REGCOUNT
	.align		4
        /*0000*/ 	.byte	0x04, 0x2f
        /*0002*/ 	.short	(.L_1 - .L_0)
	.align		4
.L_0:
        /*0004*/ 	.word	index@(triton_poi_fused_max_pool2d_with_indices_29)
        /*0008*/ 	.word	0x00000018


	//----- nvinfo : EIATTR_MIN_STACK_SIZE
	.align		4
.L_1:
        /*000c*/ 	.byte	0x04, 0x12
        /*000e*/ 	.short	(.L_3 - .L_2)
	.align		4
.L_2:
        /*0010*/ 	.word	index@(triton_poi_fused_max_pool2d_with_indices_29)
        /*0014*/ 	.word	0x00000000


	//----- nvinfo : EIATTR_FRAME_SIZE
	.align		4
.L_3:
        /*0018*/ 	.byte	0x04, 0x11
        /*001a*/ 	.short	(.L_5 - .L_4)
	.align		4
.L_4:
        /*001c*/ 	.word	index@(triton_poi_fused_max_pool2d_with_indices_29)
        /*0020*/ 	.word	0x00000000


	//----- nvinfo : EIATTR_MIN_STACK_SIZE
	.align		4
.L_5:
        /*0024*/ 	.byte	0x04, 0x12
        /*0026*/ 	.short	(.L_7 - .L_6)
	.align		4
.L_6:
        /*0028*/ 	.word	index@(triton_poi_fused_max_pool2d_with_indices_29)
        /*002c*/ 	.word	0x00000000
.L_7:


//--------------------- .nv.info.triton_poi_fused_max_pool2d_with_indices_29 --------------------------
	.section	.nv.info.triton_poi_fused_max_pool2d_with_indices_29,"",@"SHT_CUDA_INFO"
	.sectionflags	@""
	.align	4


	//----- nvinfo : EIATTR_CUDA_API_VERSION
	.align		4
        /*0000*/ 	.byte	0x04, 0x37
        /*0002*/ 	.short	(.L_9 - .L_8)
.L_8:
        /*0004*/ 	.word	0x0000007c


	//----- nvinfo : EIATTR_KPARAM_INFO
	.align		4
.L_9:
        /*0008*/ 	.byte	0x04, 0x17
        /*000a*/ 	.short	(.L_11 - .L_10)
.L_10:
        /*000c*/ 	.word	0x00000000
        /*0010*/ 	.short	0x0002
        /*0012*/ 	.short	0x0010
        /*0014*/ 	.byte	0x00, 0xf0, 0x11, 0x00


	//----- nvinfo : EIATTR_KPARAM_INFO
	.align		4
.L_11:
        /*0018*/ 	.byte	0x04, 0x17
        /*001a*/ 	.short	(.L_13 - .L_12)
.L_12:
        /*001c*/ 	.word	0x00000000
        /*0020*/ 	.short	0x0001
        /*0022*/ 	.short	0x0008
        /*0024*/ 	.byte	0x00, 0xf4, 0x21, 0x00


	//----- nvinfo : EIATTR_KPARAM_INFO
	.align		4
.L_13:
        /*0028*/ 	.byte	0x04, 0x17
        /*002a*/ 	.short	(.L_15 - .L_14)
.L_14:
        /*002c*/ 	.word	0x00000000
        /*0030*/ 	.short	0x0000
        /*0032*/ 	.short	0x0000
        /*0034*/ 	.byte	0x00, 0xf4, 0x21, 0x00


	//----- nvinfo : EIATTR_SPARSE_MMA_MASK
	.align		4
.L_15:
        /*0038*/ 	.byte	0x03, 0x50
        /*003a*/ 	.short	0x0000


	//----- nvinfo : EIATTR_MAXREG_COUNT
	.align		4
        /*003c*/ 	.byte	0x03, 0x1b
        /*003e*/ 	.short	0x00ff


	//----- nvinfo : EIATTR_EXIT_INSTR_OFFSETS
	.align		4
        /*0040*/ 	.byte	0x04, 0x1c
        /*0042*/ 	.short	(.L_17 - .L_16)


	//   ....[0]....
.L_16:
        /*0044*/ 	.word	0x00000410


	//----- nvinfo : EIATTR_REQNTID
	.align		4
.L_17:
        /*0048*/ 	.byte	0x04, 0x10
        /*004a*/ 	.short	(.L_19 - .L_18)
.L_18:
        /*004c*/ 	.word	0x00000100
        /*0050*/ 	.word	0x00000001
        /*0054*/ 	.word	0x00000001


	//----- nvinfo : EIATTR_CBANK_PARAM_SIZE
	.align		4
.L_19:
        /*0058*/ 	.byte	0x03, 0x19
        /*005a*/ 	.short	0x0014


	//----- nvinfo : EIATTR_PARAM_CBANK
	.align		4
        /*005c*/ 	.byte	0x04, 0x0a
        /*005e*/ 	.short	(.L_21 - .L_20)
	.align		4
.L_20:
        /*0060*/ 	.word	index@(.nv.constant0.triton_poi_fused_max_pool2d_with_indices_29)
        /*0064*/ 	.short	0x0210
        /*0066*/ 	.short	0x0014


	//----- nvinfo : EIATTR_SW_WAR
	.align		4
.L_21:
        /*0068*/ 	.byte	0x04, 0x36
        /*006a*/ 	.short	(.L_23 - .L_22)
.L_22:
        /*006c*/ 	.word	0x00000008
.L_23:


//--------------------- .nv.callgraph             --------------------------
	.section	.nv.callgraph,"",@"SHT_CUDA_CALLGRAPH"
	.align	4
	.sectionentsize	8
	.align		4
        /*0000*/ 	.word	0x00000000
	.align		4
        /*0004*/ 	.word	0xffffffff
	.align		4
        /*0008*/ 	.word	0x00000000
	.align		4
        /*000c*/ 	.word	0xfffffffe
	.align		4
        /*0010*/ 	.word	0x00000000
	.align		4
        /*0014*/ 	.word	0xfffffffd
	.align		4
        /*0018*/ 	.word	0x00000000
	.align		4
        /*001c*/ 	.word	0xfffffffc


//--------------------- .text.triton_poi_fused_max_pool2d_with_indices_29 --------------------------
	.section	.text.triton_poi_fused_max_pool2d_with_indices_29,"ax",@progbits
	.align	128
        .global         triton_poi_fused_max_pool2d_with_indices_29
        .type           triton_poi_fused_max_pool2d_with_indices_29,@function
        .size           triton_poi_fused_max_pool2d_with_indices_29,(.L_x_1 - triton_poi_fused_max_pool2d_with_indices_29)
        .other          triton_poi_fused_max_pool2d_with_indices_29,@"STO_CUDA_ENTRY STV_DEFAULT"
triton_poi_fused_max_pool2d_with_indices_29:
.text.triton_poi_fused_max_pool2d_with_indices_29:
[----:B------:R-:W-:Y:S01]  /*0000*/  LDC R1, c[0x0][0x28] ;  /* 0x00000a00ff017b82 */ /* 0x000fe20000000800 */
[----:B------:R-:W1:Y:S01]  /*0010*/  S2R R0, SR_TID.X ;  /* 0x0000000000007919 */ /* 0x000e620000002100 */
[----:B------:R-:W-:Y:S01]  /*0020*/  ULDC.64 UR4, c[0x0][0x208] ;  /* 0x0000820000047ab9 */ /* 0x000fe20000000a00 */
[----:B------:R-:W-:Y:S01]  /*0030*/  ULDC.64 UR6, c[0x0][0x218] ;  /* 0x0000860000067ab9 */ /* 0x000fe20000000a00 */
[----:B------:R-:W2:Y:S01]  /*0040*/  S2R R3, SR_CTAID.X ;  /* 0x0000000000037919 */ /* 0x000ea20000002500 */
[----:B-1----:R-:W-:Y:S01]  /*0050*/  IMAD.SHL.U32 R0, R0, 0x2, RZ ;  /* 0x0000000200007824 */ /* 0x002fe200078e00ff */
[----:B--2---:R-:W-:-:S04]  /*0060*/  SHF.R.S32.HI R7, RZ, 0x16, R3 ;  /* 0x00000016ff077819 */ /* 0x004fc80000011403 */
[----:B------:R-:W-:Y:S02]  /*0070*/  LOP3.LUT R0, R0, 0x1fe, RZ, 0xc0, !PT ;  /* 0x000001fe00007812 */ /* 0x000fe400078ec0ff */
[----:B------:R-:W-:-:S03]  /*0080*/  SGXT R7, R7, 0x1 ;  /* 0x000000010707781a */ /* 0x000fc60000000200 */
[----:B------:R-:W-:Y:S02]  /*0090*/  IMAD R0, R3, 0x200, R0 ;  /* 0x0000020003007824 */ /* 0x000fe400078e0200 */
[----:B------:R-:W1:Y:S02]  /*00a0*/  LDC.64 R2, c[0x0][0x210] ;  /* 0x00008400ff027b82 */ /* 0x000e640000000a00 */
[----:B------:R-:W-:Y:S01]  /*00b0*/  VIADD R4, R0, 0x1 ;  /* 0x0000000100047836 */ /* 0x000fe20000000000 */
[----:B------:R-:W-:-:S04]  /*00c0*/  SHF.R.S32.HI R5, RZ, 0x1f, R0 ;  /* 0x0000001fff057819 */ /* 0x000fc80000011400 */
[----:B------:R-:W-:Y:S02]  /*00d0*/  LEA.HI R5, R5, R0, RZ, 0x5 ;  /* 0x0000000005057211 */ /* 0x000fe400078f28ff */
[----:B------:R-:W-:-:S03]  /*00e0*/  LEA.HI R7, R7, R4, RZ, 0x5 ;  /* 0x0000000407077211 */ /* 0x000fc600078f28ff */
[----:B------:R-:W-:Y:S01]  /*00f0*/  IMAD.SHL.U32 R6, R5, 0x4, RZ ;  /* 0x0000000405067824 */ /* 0x000fe200078e00ff */
[----:B------:R-:W-:Y:S02]  /*0100*/  LOP3.LUT R7, R7, 0x7fffffe0, RZ, 0xc0, !PT ;  /* 0x7fffffe007077812 */ /* 0x000fe400078ec0ff */
[----:B------:R-:W-:Y:S02]  /*0110*/  LOP3.LUT R5, R5, 0x7fffffe0, RZ, 0xc0, !PT ;  /* 0x7fffffe005057812 */ /* 0x000fe400078ec0ff */
[----:B------:R-:W-:Y:S01]  /*0120*/  LOP3.LUT R6, R6, 0xffffff80, RZ, 0xc0, !PT ;  /* 0xffffff8006067812 */ /* 0x000fe200078ec0ff */
[----:B------:R-:W-:Y:S02]  /*0130*/  IMAD.IADD R7, R4, 0x1, -R7 ;  /* 0x0000000104077824 */ /* 0x000fe400078e0a07 */
[----:B------:R-:W-:Y:S02]  /*0140*/  IMAD.IADD R5, R0, 0x1, -R5 ;  /* 0x0000000100057824 */ /* 0x000fe400078e0a05 */
[----:B------:R-:W-:-:S02]  /*0150*/  IMAD R15, R7, 0x2, R6 ;  /* 0x00000002070f7824 */ /* 0x000fc400078e0206 */
[----:B------:R-:W-:Y:S02]  /*0160*/  IMAD R13, R5, 0x2, R6 ;  /* 0x00000002050d7824 */ /* 0x000fe400078e0206 */
[----:B-1----:R-:W-:-:S04]  /*0170*/  IMAD.WIDE R6, R15, 0x4, R2 ;  /* 0x000000040f067825 */ /* 0x002fc800078e0202 */
[----:B------:R-:W-:Y:S01]  /*0180*/  IMAD.WIDE R4, R13, 0x4, R2 ;  /* 0x000000040d047825 */ /* 0x000fe200078e0202 */
[----:B------:R-:W2:Y:S03]  /*0190*/  LDG.E.EL R16, desc[UR4][R6.64] ;  /* 0x0000000406107981 */ /* 0x000ea6000c2e1900 */
[----:B------:R-:W-:Y:S01]  /*01a0*/  VIADD R11, R15, 0x40 ;  /* 0x000000400f0b7836 */ /* 0x000fe20000000000 */
[----:B------:R-:W2:Y:S01]  /*01b0*/  LDG.E.EL R19, desc[UR4][R6.64+0x4] ;  /* 0x0000040406137981 */ /* 0x000ea2000c2e1900 */
[----:B------:R-:W-:-:S03]  /*01c0*/  VIADD R9, R13, 0x40 ;  /* 0x000000400d097836 */ /* 0x000fc60000000000 */
[----:B------:R-:W3:Y:S01]  /*01d0*/  LDG.E.EL R14, desc[UR4][R4.64] ;  /* 0x00000004040e7981 */ /* 0x000ee2000c2e1900 */
[----:B------:R-:W-:-:S03]  /*01e0*/  IMAD.WIDE R10, R11, 0x4, R2 ;  /* 0x000000040b0a7825 */ /* 0x000fc600078e0202 */
[----:B------:R-:W3:Y:S01]  /*01f0*/  LDG.E.EL R17, desc[UR4][R4.64+0x4] ;  /* 0x0000040404117981 */ /* 0x000ee2000c2e1900 */
[----:B------:R-:W-:-:S03]  /*0200*/  IMAD.WIDE R8, R9, 0x4, R2 ;  /* 0x0000000409087825 */ /* 0x000fc600078e0202 */
[----:B------:R-:W4:Y:S04]  /*0210*/  LDG.E.EL R10, desc[UR4][R10.64] ;  /* 0x000000040a0a7981 */ /* 0x000f28000c2e1900 */
[----:B------:R-:W5:Y:S01]  /*0220*/  LDG.E.EL R8, desc[UR4][R8.64] ;  /* 0x0000000408087981 */ /* 0x000f62000c2e1900 */
[----:B------:R-:W-:Y:S02]  /*0230*/  VIADD R21, R15, 0x41 ;  /* 0x000000410f157836 */ /* 0x000fe40000000000 */
[----:B------:R-:W-:Y:S02]  /*0240*/  VIADD R15, R13, 0x41 ;  /* 0x000000410d0f7836 */ /* 0x000fe40000000000 */
[----:B------:R-:W-:-:S04]  /*0250*/  IMAD.WIDE R12, R21, 0x4, R2 ;  /* 0x00000004150c7825 */ /* 0x000fc800078e0202 */
[----:B------:R-:W-:Y:S02]  /*0260*/  IMAD.WIDE R2, R15, 0x4, R2 ;  /* 0x000000040f027825 */ /* 0x000fe400078e0202 */
[----:B------:R-:W5:Y:S04]  /*0270*/  LDG.E.EL R13, desc[UR4][R12.64] ;  /* 0x000000040c0d7981 */ /* 0x000f68000c2e1900 */
[----:B------:R1:W5:Y:S01]  /*0280*/  LDG.E.EL R3, desc[UR4][R2.64] ;  /* 0x0000000402037981 */ /* 0x000362000c2e1900 */
[----:B--2---:R-:W-:Y:S02]  /*0290*/  FSETP.GT.AND P3, PT, R19, R16, PT ;  /* 0x000000101300720b */ /* 0x004fe40003f64000 */
[----:B---3--:R-:W-:Y:S02]  /*02a0*/  FSETP.GT.AND P2, PT, R17, R14, PT ;  /* 0x0000000e1100720b */ /* 0x008fe40003f44000 */
[----:B------:R-:W-:-:S02]  /*02b0*/  FSETP.NAN.AND P0, PT, R19, R19, PT ;  /* 0x000000131300720b */ /* 0x000fc40003f08000 */
[----:B----4-:R-:W-:Y:S02]  /*02c0*/  FSETP.NAN.AND P4, PT, R10, R10, PT ;  /* 0x0000000a0a00720b */ /* 0x010fe40003f88000 */
[----:B------:R-:W-:Y:S02]  /*02d0*/  FSETP.NAN.AND P1, PT, R17, R17, PT ;  /* 0x000000111100720b */ /* 0x000fe40003f28000 */
[----:B-----5:R-:W-:-:S03]  /*02e0*/  FSETP.NAN.AND P5, PT, R8, R8, PT ;  /* 0x000000080800720b */ /* 0x020fc60003fa8000 */
[----:B------:R-:W-:Y:S02]  /*02f0*/  @!P3 SEL R19, R19, R16, P0 ;  /* 0x000000101313b207 */ /* 0x000fe40000000000 */
[----:B------:R-:W-:Y:S02]  /*0300*/  @!P2 SEL R17, R17, R14, P1 ;  /* 0x0000000e1111a207 */ /* 0x000fe40000800000 */
[----:B------:R-:W-:Y:S02]  /*0310*/  FSETP.GEU.AND P0, PT, R19, R10, PT ;  /* 0x0000000a1300720b */ /* 0x000fe40003f0e000 */
[----:B------:R-:W-:Y:S02]  /*0320*/  FSETP.GEU.AND P1, PT, R17, R8, PT ;  /* 0x000000081100720b */ /* 0x000fe40003f2e000 */
[----:B------:R-:W-:Y:S02]  /*0330*/  @!P4 SEL R10, R10, R19, !P0 ;  /* 0x000000130a0ac207 */ /* 0x000fe40004000000 */
[----:B------:R-:W-:-:S02]  /*0340*/  @!P5 SEL R8, R8, R17, !P1 ;  /* 0x000000110808d207 */ /* 0x000fc40004800000 */
[----:B------:R-:W-:Y:S02]  /*0350*/  SEL R4, RZ, 0x1, !P3 ;  /* 0x00000001ff047807 */ /* 0x000fe40005800000 */
[----:B-1----:R-:W-:Y:S02]  /*0360*/  SEL R2, RZ, 0x1, !P2 ;  /* 0x00000001ff027807 */ /* 0x002fe40005000000 */
[----:B------:R-:W-:Y:S02]  /*0370*/  FSETP.GEU.AND P4, PT, R10, R13, PT ;  /* 0x0000000d0a00720b */ /* 0x000fe40003f8e000 */
[----:B------:R-:W-:Y:S02]  /*0380*/  FSETP.GEU.AND P2, PT, R8, R3, PT ;  /* 0x000000030800720b */ /* 0x000fe40003f4e000 */
[----:B------:R-:W-:Y:S02]  /*0390*/  SEL R4, R4, 0x2, P0 ;  /* 0x0000000204047807 */ /* 0x000fe40000000000 */
[----:B------:R-:W-:-:S02]  /*03a0*/  SEL R3, R2, 0x2, P1 ;  /* 0x0000000202037807 */ /* 0x000fc40000800000 */
[----:B------:R-:W-:Y:S02]  /*03b0*/  SEL R5, R4, 0x3, P4 ;  /* 0x0000000304057807 */ /* 0x000fe40002000000 */
[----:B------:R-:W-:Y:S02]  /*03c0*/  SEL R4, R3, 0x3, P2 ;  /* 0x0000000303047807 */ /* 0x000fe40001000000 */
[----:B------:R-:W-:-:S03]  /*03d0*/  IADD3 R2, P0, R0, UR6, RZ ;  /* 0x0000000600027c10 */ /* 0x000fc6000ff1e0ff */
[----:B------:R-:W-:Y:S01]  /*03e0*/  IMAD R5, R5, 0x100, R4 ;  /* 0x0000010005057824 */ /* 0x000fe200078e0204 */
[----:B------:R-:W-:-:S05]  /*03f0*/  LEA.HI.X.SX32 R3, R0, UR7, 0x1, P0 ;  /* 0x0000000700037c11 */ /* 0x000fca00080f0eff */
[----:B------:R-:W-:Y:S01]  /*0400*/  STG.E.U16 desc[UR4][R2.64], R5 ;  /* 0x0000000502007986 */ /* 0x000fe2000c101504 */
[----:B------:R-:W-:Y:S05]  /*0410*/  EXIT ;  /* 0x000000000000794d */ /* 0x000fea0003800000 */
.L_x_0:
[----:B------:R-:W-:-:S00]  /*0420*/  BRA `(.L_x_0) ;  /* 0xfffffffc00fc7947 */ /* 0x000fc0000383ffff */
[----:B------:R-:W-:-:S00]  /*0430*/  NOP ;  /* 0x0000000000007918 */ /* 0x000fc00000000000 */
        /* <DEDUP_REMOVED lines=12> */
.L_x_1:


//--------------------- .nv.constant0.triton_poi_fused_max_pool2d_with_indices_29 --------------------------
	.section	.nv.constant0.triton_poi_fused_max_pool2d_with_indices_29,"a",@progbits
	.sectionflags	@""
	.align	4
.nv.constant0.triton_poi_fused_max_pool2d_with_indices_29:
	.zero		548
